//
// Generated by NVIDIA NVVM Compiler
//
// Compiler Build ID: CL-36424714
// Cuda compilation tools, release 13.0, V13.0.88
// Based on NVVM 20.0.0
//

.version 9.0
.target sm_100
.address_size 64

	// .globl	_Z14tree_reductionPiS_i
.extern .shared .align 16 .b8 sdata[];

.visible .entry _Z14tree_reductionPiS_i(
	.param .u64 .ptr .align 1 _Z14tree_reductionPiS_i_param_0,
	.param .u64 .ptr .align 1 _Z14tree_reductionPiS_i_param_1,
	.param .u32 _Z14tree_reductionPiS_i_param_2
)
{
	.reg .pred 	%p<6>;
	.reg .b32 	%r<22>;
	.reg .b64 	%rd<9>;

	ld.param.u64 	%rd1, [_Z14tree_reductionPiS_i_param_0];
	ld.param.u64 	%rd2, [_Z14tree_reductionPiS_i_param_1];
	ld.param.u32 	%r11, [_Z14tree_reductionPiS_i_param_2];
	mov.u32 	%r1, %tid.x;
	mov.u32 	%r2, %ctaid.x;
	mov.u32 	%r21, %ntid.x;
	mad.lo.s32 	%r4, %r2, %r21, %r1;
	setp.ge.s32 	%p1, %r4, %r11;
	mov.b32 	%r20, 0;
	@%p1 bra 	$L__BB0_2;
	cvta.to.global.u64 	%rd3, %rd1;
	mul.wide.s32 	%rd4, %r4, 4;
	add.s64 	%rd5, %rd3, %rd4;
	ld.global.u32 	%r20, [%rd5];
$L__BB0_2:
	shl.b32 	%r12, %r1, 2;
	mov.u32 	%r13, sdata;
	add.s32 	%r7, %r13, %r12;
	st.shared.u32 	[%r7], %r20;
	bar.sync 	0;
	setp.lt.u32 	%p2, %r21, 2;
	@%p2 bra 	$L__BB0_6;
$L__BB0_3:
	shr.u32 	%r9, %r21, 1;
	setp.ge.u32 	%p3, %r1, %r9;
	@%p3 bra 	$L__BB0_5;
	ld.shared.u32 	%r14, [%r7];
	shl.b32 	%r15, %r9, 2;
	add.s32 	%r16, %r7, %r15;
	ld.shared.u32 	%r17, [%r16];
	max.s32 	%r18, %r14, %r17;
	st.shared.u32 	[%r7], %r18;
$L__BB0_5:
	bar.sync 	0;
	setp.gt.u32 	%p4, %r21, 3;
	mov.u32 	%r21, %r9;
	@%p4 bra 	$L__BB0_3;
$L__BB0_6:
	setp.ne.s32 	%p5, %r1, 0;
	@%p5 bra 	$L__BB0_8;
	ld.shared.u32 	%r19, [sdata];
	cvta.to.global.u64 	%rd6, %rd2;
	mul.wide.u32 	%rd7, %r2, 4;
	add.s64 	%rd8, %rd6, %rd7;
	st.global.u32 	[%rd8], %r19;
$L__BB0_8:
	ret;

}
	// .globl	_Z16atomic_reductionPiS_i
.visible .entry _Z16atomic_reductionPiS_i(
	.param .u64 .ptr .align 1 _Z16atomic_reductionPiS_i_param_0,
	.param .u64 .ptr .align 1 _Z16atomic_reductionPiS_i_param_1,
	.param .u32 _Z16atomic_reductionPiS_i_param_2
)
{
	.reg .pred 	%p<2>;
	.reg .b32 	%r<8>;
	.reg .b64 	%rd<7>;

	ld.param.u64 	%rd1, [_Z16atomic_reductionPiS_i_param_0];
	ld.param.u64 	%rd2, [_Z16atomic_reductionPiS_i_param_1];
	ld.param.u32 	%r2, [_Z16atomic_reductionPiS_i_param_2];
	mov.u32 	%r3, %ctaid.x;
	mov.u32 	%r4, %ntid.x;
	mov.u32 	%r5, %tid.x;
	mad.lo.s32 	%r1, %r3, %r4, %r5;
	setp.ge.s32 	%p1, %r1, %r2;
	@%p1 bra 	$L__BB1_2;
	cvta.to.global.u64 	%rd3, %rd1;
	cvta.to.global.u64 	%rd4, %rd2;
	mul.wide.s32 	%rd5, %r1, 4;
	add.s64 	%rd6, %rd3, %rd5;
	ld.global.u32 	%r6, [%rd6];
	atom.global.max.s32 	%r7, [%rd4], %r6;
$L__BB1_2:
	ret;

}


// ===== COMPILED SASS (sm_100) =====

	.target	sm_100

	.elftype	@"ET_EXEC"


//--------------------- .note.nv.tkinfo           --------------------------
	.section	.note.nv.tkinfo,"",@"SHT_NOTE"
	.sectionflags	@"SHF_NOTE_NV_TKINFO"
	.tkinfo
        /*0018*/ 	.word	0x00000002
        /*0030*/ 	.string	""
        /*0030*/ 	.string	"ptxas"
        /*0030*/ 	.string	"Cuda compilation tools, release 13.0, V13.0.88"
        /*0030*/ 	.string	"Build cuda_13.0.r13.0/compiler.36424714_0"
        /*0030*/ 	.string	"-arch sm_100 -m 64 "



//--------------------- .note.nv.cuinfo           --------------------------
	.section	.note.nv.cuinfo,"",@"SHT_NOTE"
	.sectionflags	@"SHF_NOTE_NV_CUINFO"
        /*0018*/ 	.short	0x0002
        /*001a*/ 	.short	0x0064
        /*001c*/ 	.short	0x0082
	.zero		2


//--------------------- .nv.info                  --------------------------
	.section	.nv.info,"",@"SHT_CUDA_INFO"
	.align	4


	//----- nvinfo : EIATTR_REGCOUNT
	.align		4
        /*0000*/ 	.byte	0x04, 0x2f
        /*0002*/ 	.short	(.L_1 - .L_0)
	.align		4
.L_0:
        /*0004*/ 	.word	index@(_Z14tree_reductionPiS_i)
        /*0008*/ 	.word	0x0000000a


	//----- nvinfo : EIATTR_FRAME_SIZE
	.align		4
.L_1:
        /*000c*/ 	.byte	0x04, 0x11
        /*000e*/ 	.short	(.L_3 - .L_2)
	.align		4
.L_2:
        /*0010*/ 	.word	index@(_Z14tree_reductionPiS_i)
        /*0014*/ 	.word	0x00000000


	//----- nvinfo : EIATTR_REGCOUNT
	.align		4
.L_3:
        /*0018*/ 	.byte	0x04, 0x2f
        /*001a*/ 	.short	(.L_5 - .L_4)
	.align		4
.L_4:
        /*001c*/ 	.word	index@(_Z16atomic_reductionPiS_i)
        /*0020*/ 	.word	0x0000000a


	//----- nvinfo : EIATTR_FRAME_SIZE
	.align		4
.L_5:
        /*0024*/ 	.byte	0x04, 0x11
        /*0026*/ 	.short	(.L_7 - .L_6)
	.align		4
.L_6:
        /*0028*/ 	.word	index@(_Z16atomic_reductionPiS_i)
        /*002c*/ 	.word	0x00000000


	//----- nvinfo : EIATTR_MIN_STACK_SIZE
	.align		4
.L_7:
        /*0030*/ 	.byte	0x04, 0x12
        /*0032*/ 	.short	(.L_9 - .L_8)
	.align		4
.L_8:
        /*0034*/ 	.word	index@(_Z16atomic_reductionPiS_i)
        /*0038*/ 	.word	0x00000000


	//----- nvinfo : EIATTR_MIN_STACK_SIZE
	.align		4
.L_9:
        /*003c*/ 	.byte	0x04, 0x12
        /*003e*/ 	.short	(.L_11 - .L_10)
	.align		4
.L_10:
        /*0040*/ 	.word	index@(_Z14tree_reductionPiS_i)
        /*0044*/ 	.word	0x00000000
.L_11:


//--------------------- .nv.compat                --------------------------
	.section	.nv.compat,"",@"SHT_CUDA_COMPAT_INFO"
	.align	4
        /*0000*/ 	.byte	0x02, 0x09, 0x00, 0x00, 0x02, 0x02, 0x01, 0x00, 0x02, 0x05, 0x05, 0x00, 0x03, 0x07, 0x01, 0x01
        /*0010*/ 	.byte	0x02, 0x03, 0x00, 0x00, 0x02, 0x06, 0x01, 0x00, 0x04, 0x0b, 0x08, 0x00, 0x09, 0x00, 0x00, 0x00
        /*0020*/ 	.byte	0x00, 0x00, 0x00, 0x00


//--------------------- .nv.info._Z16atomic_reductionPiS_i --------------------------
	.section	.nv.info._Z16atomic_reductionPiS_i,"",@"SHT_CUDA_INFO"
	.sectionflags	@""
	.align	4


	//----- nvinfo : EIATTR_CUDA_API_VERSION
	.align		4
        /*0000*/ 	.byte	0x04, 0x37
        /*0002*/ 	.short	(.L_13 - .L_12)
.L_12:
        /*0004*/ 	.word	0x00000082


	//----- nvinfo : EIATTR_KPARAM_INFO
	.align		4
.L_13:
        /*0008*/ 	.byte	0x04, 0x17
        /*000a*/ 	.short	(.L_15 - .L_14)
.L_14:
        /*000c*/ 	.word	0x00000000
        /*0010*/ 	.short	0x0002
        /*0012*/ 	.short	0x0010
        /*0014*/ 	.byte	0x00, 0xf0, 0x11, 0x00


	//----- nvinfo : EIATTR_KPARAM_INFO
	.align		4
.L_15:
        /*0018*/ 	.byte	0x04, 0x17
        /*001a*/ 	.short	(.L_17 - .L_16)
.L_16:
        /*001c*/ 	.word	0x00000000
        /*0020*/ 	.short	0x0001
        /*0022*/ 	.short	0x0008
        /*0024*/ 	.byte	0x00, 0xf5, 0x21, 0x00


	//----- nvinfo : EIATTR_KPARAM_INFO
	.align		4
.L_17:
        /*0028*/ 	.byte	0x04, 0x17
        /*002a*/ 	.short	(.L_19 - .L_18)
.L_18:
        /*002c*/ 	.word	0x00000000
        /*0030*/ 	.short	0x0000
        /*0032*/ 	.short	0x0000
        /*0034*/ 	.byte	0x00, 0xf5, 0x21, 0x00


	//----- nvinfo : EIATTR_SPARSE_MMA_MASK
	.align		4
.L_19:
        /*0038*/ 	.byte	0x03, 0x50
        /*003a*/ 	.short	0x0000


	//----- nvinfo : EIATTR_MAXREG_COUNT
	.align		4
        /*003c*/ 	.byte	0x03, 0x1b
        /*003e*/ 	.short	0x00ff


	//----- nvinfo : EIATTR_MERCURY_ISA_VERSION
	.align		4
        /*0040*/ 	.byte	0x03, 0x5f
        /*0042*/ 	.short	0x0101


	//----- nvinfo : EIATTR_INT_WARP_WIDE_INSTR_OFFSETS
	.align		4
        /*0044*/ 	.byte	0x04, 0x31
        /*0046*/ 	.short	(.L_21 - .L_20)


	//   ....[0]....
.L_20:
        /*0048*/ 	.word	0x000000d0


	//   ....[1]....
        /*004c*/ 	.word	0x00000110


	//----- nvinfo : EIATTR_VRC_CTA_INIT_COUNT
	.align		4
.L_21:
        /*0050*/ 	.byte	0x02, 0x4a
	.zero		1
	.zero		1


	//----- nvinfo : EIATTR_EXIT_INSTR_OFFSETS
	.align		4
        /*0054*/ 	.byte	0x04, 0x1c
        /*0056*/ 	.short	(.L_23 - .L_22)


	//   ....[0]....
.L_22:
        /*0058*/ 	.word	0x00000070


	//   ....[1]....
        /*005c*/ 	.word	0x00000140


	//----- nvinfo : EIATTR_CBANK_PARAM_SIZE
	.align		4
.L_23:
        /*0060*/ 	.byte	0x03, 0x19
        /*0062*/ 	.short	0x0014


	//----- nvinfo : EIATTR_PARAM_CBANK
	.align		4
        /*0064*/ 	.byte	0x04, 0x0a
        /*0066*/ 	.short	(.L_25 - .L_24)
	.align		4
.L_24:
        /*0068*/ 	.word	index@(.nv.constant0._Z16atomic_reductionPiS_i)
        /*006c*/ 	.short	0x0380
        /*006e*/ 	.short	0x0014


	//----- nvinfo : EIATTR_SW_WAR
	.align		4
.L_25:
        /*0070*/ 	.byte	0x04, 0x36
        /*0072*/ 	.short	(.L_27 - .L_26)
.L_26:
        /*0074*/ 	.word	0x00000008
.L_27:


//--------------------- .nv.info._Z14tree_reductionPiS_i --------------------------
	.section	.nv.info._Z14tree_reductionPiS_i,"",@"SHT_CUDA_INFO"
	.sectionflags	@""
	.align	4


	//----- nvinfo : EIATTR_CUDA_API_VERSION
	.align		4
        /*0000*/ 	.byte	0x04, 0x37
        /*0002*/ 	.short	(.L_29 - .L_28)
.L_28:
        /*0004*/ 	.word	0x00000082


	//----- nvinfo : EIATTR_KPARAM_INFO
	.align		4
.L_29:
        /*0008*/ 	.byte	0x04, 0x17
        /*000a*/ 	.short	(.L_31 - .L_30)
.L_30:
        /*000c*/ 	.word	0x00000000
        /*0010*/ 	.short	0x0002
        /*0012*/ 	.short	0x0010
        /*0014*/ 	.byte	0x00, 0xf0, 0x11, 0x00


	//----- nvinfo : EIATTR_KPARAM_INFO
	.align		4
.L_31:
        /*0018*/ 	.byte	0x04, 0x17
        /*001a*/ 	.short	(.L_33 - .L_32)
.L_32:
        /*001c*/ 	.word	0x00000000
        /*0020*/ 	.short	0x0001
        /*0022*/ 	.short	0x0008
        /*0024*/ 	.byte	0x00, 0xf5, 0x21, 0x00


	//----- nvinfo : EIATTR_KPARAM_INFO
	.align		4
.L_33:
        /*0028*/ 	.byte	0x04, 0x17
        /*002a*/ 	.short	(.L_35 - .L_34)
.L_34:
        /*002c*/ 	.word	0x00000000
        /*0030*/ 	.short	0x0000
        /*0032*/ 	.short	0x0000
        /*0034*/ 	.byte	0x00, 0xf5, 0x21, 0x00


	//----- nvinfo : EIATTR_SPARSE_MMA_MASK
	.align		4
.L_35:
        /*0038*/ 	.byte	0x03, 0x50
        /*003a*/ 	.short	0x0000


	//----- nvinfo : EIATTR_MAXREG_COUNT
	.align		4
        /*003c*/ 	.byte	0x03, 0x1b
        /*003e*/ 	.short	0x00ff


	//----- nvinfo : EIATTR_NUM_BARRIERS
	.align		4
        /*0040*/ 	.byte	0x02, 0x4c
        /*0042*/ 	.byte	0x01
	.zero		1


	//----- nvinfo : EIATTR_MERCURY_ISA_VERSION
	.align		4
        /*0044*/ 	.byte	0x03, 0x5f
        /*0046*/ 	.short	0x0101


	//----- nvinfo : EIATTR_VRC_CTA_INIT_COUNT
	.align		4
        /*0048*/ 	.byte	0x02, 0x4a
	.zero		1
	.zero		1


	//----- nvinfo : EIATTR_EXIT_INSTR_OFFSETS
	.align		4
        /*004c*/ 	.byte	0x04, 0x1c
        /*004e*/ 	.short	(.L_37 - .L_36)


	//   ....[0]....
.L_36:
        /*0050*/ 	.word	0x00000210


	//   ....[1]....
        /*0054*/ 	.word	0x00000290


	//----- nvinfo : EIATTR_CBANK_PARAM_SIZE
	.align		4
.L_37:
        /*0058*/ 	.byte	0x03, 0x19
        /*005a*/ 	.short	0x0014


	//----- nvinfo : EIATTR_PARAM_CBANK
	.align		4
        /*005c*/ 	.byte	0x04, 0x0a
        /*005e*/ 	.short	(.L_39 - .L_38)
	.align		4
.L_38:
        /*0060*/ 	.word	index@(.nv.constant0._Z14tree_reductionPiS_i)
        /*0064*/ 	.short	0x0380
        /*0066*/ 	.short	0x0014


	//----- nvinfo : EIATTR_SW_WAR
	.align		4
.L_39:
        /*0068*/ 	.byte	0x04, 0x36
        /*006a*/ 	.short	(.L_41 - .L_40)
.L_40:
        /*006c*/ 	.word	0x00000008
.L_41:


//--------------------- .nv.callgraph             --------------------------
	.section	.nv.callgraph,"",@"SHT_CUDA_CALLGRAPH"
	.align	4
	.sectionentsize	8
	.align		4
        /*0000*/ 	.word	0x00000000
	.align		4
        /*0004*/ 	.word	0xffffffff
	.align		4
        /*0008*/ 	.word	0x00000000
	.align		4
        /*000c*/ 	.word	0xfffffffe
	.align		4
        /*0010*/ 	.word	0x00000000
	.align		4
        /*0014*/ 	.word	0xfffffffd
	.align		4
        /*0018*/ 	.word	0x00000000
	.align		4
        /*001c*/ 	.word	0xfffffffc


//--------------------- .text._Z16atomic_reductionPiS_i --------------------------
	.section	.text._Z16atomic_reductionPiS_i,"ax",@progbits
	.align	128
        .global         _Z16atomic_reductionPiS_i
        .type           _Z16atomic_reductionPiS_i,@function
        .size           _Z16atomic_reductionPiS_i,(.L_x_4 - _Z16atomic_reductionPiS_i)
        .other          _Z16atomic_reductionPiS_i,@"STO_CUDA_ENTRY STV_DEFAULT"
_Z16atomic_reductionPiS_i:
.text._Z16atomic_reductionPiS_i:
[----:B------:R-:W-:Y:S01]  /*0000*/  LDC R1, c[0x0][0x37c] ;  /* 0x0000df00ff017b82 */ /* 0x000fe20000000800 */
[----:B------:R-:W0:Y:S07]  /*0010*/  S2R R0, SR_TID.X ;  /* 0x0000000000007919 */ /* 0x000e2e0000002100 */
[----:B------:R-:W0:Y:S01]  /*0020*/  S2UR UR4, SR_CTAID.X ;  /* 0x00000000000479c3 */ /* 0x000e220000002500 */
[----:B------:R-:W1:Y:S07]  /*0030*/  LDCU UR5, c[0x0][0x390] ;  /* 0x00007200ff0577ac */ /* 0x000e6e0008000800 */
[----:B------:R-:W0:Y:S02]  /*0040*/  LDC R5, c[0x0][0x360] ;  /* 0x0000d800ff057b82 */ /* 0x000e240000000800 */
[----:B0-----:R-:W-:-:S05]  /*0050*/  IMAD R5, R5, UR4, R0 ;  /* 0x0000000405057c24 */ /* 0x001fca000f8e0200 */
[----:B-1----:R-:W-:-:S13]  /*0060*/  ISETP.GE.AND P0, PT, R5, UR5, PT ;  /* 0x0000000505007c0c */ /* 0x002fda000bf06270 */
[----:B------:R-:W-:Y:S05]  /*0070*/  @P0 EXIT ;  /* 0x000000000000094d */ /* 0x000fea0003800000 */
[----:B------:R-:W0:Y:S01]  /*0080*/  LDC.64 R2, c[0x0][0x380] ;  /* 0x0000e000ff027b82 */ /* 0x000e220000000a00 */
[----:B------:R-:W1:Y:S01]  /*0090*/  LDCU.64 UR6, c[0x0][0x358] ;  /* 0x00006b00ff0677ac */ /* 0x000e620008000a00 */
[----:B0-----:R-:W-:-:S06]  /*00a0*/  IMAD.WIDE R2, R5, 0x4, R2 ;  /* 0x0000000405027825 */ /* 0x001fcc00078e0202 */
[----:B-1----:R-:W2:Y:S01]  /*00b0*/  LDG.E R2, desc[UR6][R2.64] ;  /* 0x0000000602027981 */ /* 0x002ea2000c1e1900 */
[----:B------:R-:W0:Y:S01]  /*00c0*/  LDC.64 R4, c[0x0][0x388] ;  /* 0x0000e200ff047b82 */ /* 0x000e220000000a00 */
[----:B------:R-:W-:Y:S01]  /*00d0*/  VOTEU.ANY UR4, UPT, PT ;  /* 0x0000000000047886 */ /* 0x000fe200038e0100 */
[----:B------:R-:W1:Y:S01]  /*00e0*/  S2R R0, SR_LANEID ;  /* 0x0000000000007919 */ /* 0x000e620000000000 */
[----:B------:R-:W-:-:S06]  /*00f0*/  UFLO.U32 UR4, UR4 ;  /* 0x00000004000472bd */ /* 0x000fcc00080e0000 */
[----:B-1----:R-:W-:Y:S02]  /*0100*/  ISETP.EQ.U32.AND P0, PT, R0, UR4, PT ;  /* 0x0000000400007c0c */ /* 0x002fe4000bf02070 */
[----:B--2---:R-:W-:-:S13]  /*0110*/  CREDUX.MAX.S32 UR5, R2 ;  /* 0x00000000020572cc */ /* 0x004fda0000000200 */
[----:B------:R-:W-:-:S05]  /*0120*/  MOV R7, UR5 ;  /* 0x0000000500077c02 */ /* 0x000fca0008000f00 */
[----:B0-----:R-:W-:Y:S01]  /*0130*/  @P0 REDG.E.MAX.S32.STRONG.GPU desc[UR6][R4.64], R7 ;  /* 0x000000070400098e */ /* 0x001fe2000d12e306 */
[----:B------:R-:W-:Y:S05]  /*0140*/  EXIT ;  /* 0x000000000000794d */ /* 0x000fea0003800000 */
.L_x_0:
[----:B------:R-:W-:-:S00]  /*0150*/  BRA `(.L_x_0) ;  /* 0xfffffffc00fc7947 */ /* 0x000fc0000383ffff */
[----:B------:R-:W-:-:S00]  /*0160*/  NOP ;  /* 0x0000000000007918 */ /* 0x000fc00000000000 */
        /* <DEDUP_REMOVED lines=9> */
.L_x_4:


//--------------------- .text._Z14tree_reductionPiS_i --------------------------
	.section	.text._Z14tree_reductionPiS_i,"ax",@progbits
	.align	128
        .global         _Z14tree_reductionPiS_i
        .type           _Z14tree_reductionPiS_i,@function
        .size           _Z14tree_reductionPiS_i,(.L_x_5 - _Z14tree_reductionPiS_i)
        .other          _Z14tree_reductionPiS_i,@"STO_CUDA_ENTRY STV_DEFAULT"
_Z14tree_reductionPiS_i:
.text._Z14tree_reductionPiS_i:
[----:B------:R-:W-:Y:S01]  /*0000*/  LDC R1, c[0x0][0x37c] ;  /* 0x0000df00ff017b82 */ /* 0x000fe20000000800 */
[----:B------:R-:W0:Y:S01]  /*0010*/  S2R R6, SR_TID.X ;  /* 0x0000000000067919 */ /* 0x000e220000002100 */
[----:B------:R-:W0:Y:S01]  /*0020*/  LDCU UR8, c[0x0][0x360] ;  /* 0x00006c00ff0877ac */ /* 0x000e220008000800 */
[----:B------:R-:W-:Y:S01]  /*0030*/  IMAD.MOV.U32 R4, RZ, RZ, RZ ;  /* 0x000000ffff047224 */ /* 0x000fe200078e00ff */
[----:B------:R-:W0:Y:S01]  /*0040*/  S2R R7, SR_CTAID.X ;  /* 0x0000000000077919 */ /* 0x000e220000002500 */
[----:B------:R-:W1:Y:S01]  /*0050*/  LDCU UR4, c[0x0][0x390] ;  /* 0x00007200ff0477ac */ /* 0x000e620008000800 */
[----:B------:R-:W2:Y:S01]  /*0060*/  LDCU.64 UR6, c[0x0][0x358] ;  /* 0x00006b00ff0677ac */ /* 0x000ea20008000a00 */
[----:B0-----:R-:W-:-:S05]  /*0070*/  IMAD R5, R7, UR8, R6 ;  /* 0x0000000807057c24 */ /* 0x001fca000f8e0206 */
[----:B-1----:R-:W-:-:S13]  /*0080*/  ISETP.GE.AND P0, PT, R5, UR4, PT ;  /* 0x0000000405007c0c */ /* 0x002fda000bf06270 */
[----:B------:R-:W0:Y:S02]  /*0090*/  @!P0 LDC.64 R2, c[0x0][0x380] ;  /* 0x0000e000ff028b82 */ /* 0x000e240000000a00 */
[----:B0-----:R-:W-:-:S05]  /*00a0*/  @!P0 IMAD.WIDE R2, R5, 0x4, R2 ;  /* 0x0000000405028825 */ /* 0x001fca00078e0202 */
[----:B--2---:R-:W2:Y:S01]  /*00b0*/  @!P0 LDG.E R4, desc[UR6][R2.64] ;  /* 0x0000000602048981 */ /* 0x004ea2000c1e1900 */
[----:B------:R-:W0:Y:S01]  /*00c0*/  S2UR UR5, SR_CgaCtaId ;  /* 0x00000000000579c3 */ /* 0x000e220000008800 */
[----:B------:R-:W-:Y:S01]  /*00d0*/  IMAD.U32 R0, RZ, RZ, UR8 ;  /* 0x00000008ff007e24 */ /* 0x000fe2000f8e00ff */
[----:B------:R-:W-:Y:S01]  /*00e0*/  UMOV UR4, 0x400 ;  /* 0x0000040000047882 */ /* 0x000fe20000000000 */
[----:B------:R-:W-:-:S03]  /*00f0*/  ISETP.NE.AND P0, PT, R6, RZ, PT ;  /* 0x000000ff0600720c */ /* 0x000fc60003f05270 */
[----:B------:R-:W-:Y:S01]  /*0100*/  ISETP.GE.U32.AND P1, PT, R0, 0x2, PT ;  /* 0x000000020000780c */ /* 0x000fe20003f26070 */
[----:B0-----:R-:W-:-:S06]  /*0110*/  ULEA UR4, UR5, UR4, 0x18 ;  /* 0x0000000405047291 */ /* 0x001fcc000f8ec0ff */
[----:B------:R-:W-:-:S05]  /*0120*/  LEA R5, R6, UR4, 0x2 ;  /* 0x0000000406057c11 */ /* 0x000fca000f8e10ff */
[----:B--2---:R0:W-:Y:S01]  /*0130*/  STS [R5], R4 ;  /* 0x0000000405007388 */ /* 0x0041e20000000800 */
[----:B------:R-:W-:Y:S06]  /*0140*/  BAR.SYNC.DEFER_BLOCKING 0x0 ;  /* 0x0000000000007b1d */ /* 0x000fec0000010000 */
[----:B------:R-:W-:Y:S05]  /*0150*/  @!P1 BRA `(.L_x_1) ;  /* 0x00000000002c9947 */ /* 0x000fea0003800000 */
.L_x_2:
[----:B0-----:R-:W-:-:S04]  /*0160*/  SHF.R.U32.HI R4, RZ, 0x1, R0 ;  /* 0x00000001ff047819 */ /* 0x001fc80000011600 */
[----:B------:R-:W-:-:S13]  /*0170*/  ISETP.GE.U32.AND P1, PT, R6, R4, PT ;  /* 0x000000040600720c */ /* 0x000fda0003f26070 */
[----:B------:R-:W-:Y:S01]  /*0180*/  @!P1 IMAD R3, R4, 0x4, R5 ;  /* 0x0000000404039824 */ /* 0x000fe200078e0205 */
[----:B------:R-:W-:Y:S05]  /*0190*/  @!P1 LDS R2, [R5] ;  /* 0x0000000005029984 */ /* 0x000fea0000000800 */
[----:B------:R-:W0:Y:S02]  /*01a0*/  @!P1 LDS R3, [R3] ;  /* 0x0000000003039984 */ /* 0x000e240000000800 */
[----:B0-----:R-:W-:-:S05]  /*01b0*/  @!P1 VIMNMX R2, PT, PT, R2, R3, !PT ;  /* 0x0000000302029248 */ /* 0x001fca0007fe0100 */
[----:B------:R1:W-:Y:S01]  /*01c0*/  @!P1 STS [R5], R2 ;  /* 0x0000000205009388 */ /* 0x0003e20000000800 */
[----:B------:R-:W-:Y:S01]  /*01d0*/  BAR.SYNC.DEFER_BLOCKING 0x0 ;  /* 0x0000000000007b1d */ /* 0x000fe20000010000 */
[----:B------:R-:W-:Y:S01]  /*01e0*/  ISETP.GT.U32.AND P1, PT, R0, 0x3, PT ;  /* 0x000000030000780c */ /* 0x000fe20003f24070 */
[----:B------:R-:W-:-:S12]  /*01f0*/  IMAD.MOV.U32 R0, RZ, RZ, R4 ;  /* 0x000000ffff007224 */ /* 0x000fd800078e0004 */
[----:B-1----:R-:W-:Y:S05]  /*0200*/  @P1 BRA `(.L_x_2) ;  /* 0xfffffffc00d41947 */ /* 0x002fea000383ffff */
.L_x_1:
[----:B------:R-:W-:Y:S05]  /*0210*/  @P0 EXIT ;  /* 0x000000000000094d */ /* 0x000fea0003800000 */
[----:B------:R-:W1:Y:S01]  /*0220*/  S2UR UR5, SR_CgaCtaId ;  /* 0x00000000000579c3 */ /* 0x000e620000008800 */
[----:B------:R-:W-:-:S07]  /*0230*/  UMOV UR4, 0x400 ;  /* 0x0000040000047882 */ /* 0x000fce0000000000 */
[----:B------:R-:W2:Y:S01]  /*0240*/  LDC.64 R2, c[0x0][0x388] ;  /* 0x0000e200ff027b82 */ /* 0x000ea20000000a00 */
[----:B-1----:R-:W-:Y:S01]  /*0250*/  ULEA UR4, UR5, UR4, 0x18 ;  /* 0x0000000405047291 */ /* 0x002fe2000f8ec0ff */
[----:B--2---:R-:W-:-:S08]  /*0260*/  IMAD.WIDE.U32 R2, R7, 0x4, R2 ;  /* 0x0000000407027825 */ /* 0x004fd000078e0002 */
[----:B0-----:R-:W0:Y:S04]  /*0270*/  LDS R5, [UR4] ;  /* 0x00000004ff057984 */ /* 0x001e280008000800 */
[----:B0-----:R-:W-:Y:S01]  /*0280*/  STG.E desc[UR6][R2.64], R5 ;  /* 0x0000000502007986 */ /* 0x001fe2000c101906 */
[----:B------:R-:W-:Y:S05]  /*0290*/  EXIT ;  /* 0x000000000000794d */ /* 0x000fea0003800000 */
.L_x_3:
        /* <DEDUP_REMOVED lines=14> */
.L_x_5:


//--------------------- .nv.shared._Z16atomic_reductionPiS_i --------------------------
	.section	.nv.shared._Z16atomic_reductionPiS_i,"aw",@nobits
	.sectionflags	@""
	.align	16
	.zero		1024


//--------------------- .nv.shared.reserved.0     --------------------------
	.section	.nv.shared.reserved.0,"aw",@nobits
	.weak		__nv_reservedSMEM_offset_0_alias
	.size		__nv_reservedSMEM_offset_0_alias, 0, 64
	.other		__nv_reservedSMEM_offset_0_alias,@"STO_CUDA_RESERVED_SHARED STV_DEFAULT"
__nv_reservedSMEM_offset_0_alias:
	.zero		0
	.zero		64


//--------------------- .nv.shared._Z14tree_reductionPiS_i --------------------------
	.section	.nv.shared._Z14tree_reductionPiS_i,"aw",@nobits
	.sectionflags	@""
	.align	16
	.zero		1024


//--------------------- .nv.constant0._Z16atomic_reductionPiS_i --------------------------
	.section	.nv.constant0._Z16atomic_reductionPiS_i,"a",@progbits
	.sectionflags	@""
	.align	4
.nv.constant0._Z16atomic_reductionPiS_i:
	.zero		916


//--------------------- .nv.constant0._Z14tree_reductionPiS_i --------------------------
	.section	.nv.constant0._Z14tree_reductionPiS_i,"a",@progbits
	.sectionflags	@""
	.align	4
.nv.constant0._Z14tree_reductionPiS_i:
	.zero		916


//--------------------- SYMBOLS --------------------------

	.type		.nv.reservedSmem.offset0,@object
	.size		.nv.reservedSmem.offset0,0x4
	.type		.nv.reservedSmem.cap,@object
	.size		.nv.reservedSmem.cap,0x4
